	.headerflags	@"EF_CUDA_TEXMODE_UNIFIED EF_CUDA_64BIT_ADDRESS EF_CUDA_ACCELERATORS EF_CUDA_SM90 EF_CUDA_VIRTUAL_SM(EF_CUDA_SM90)"
	.elftype	@"ET_EXEC"


//--------------------- .nv.info                  --------------------------
	.section	.nv.info,"",@"SHT_CUDA_INFO"
	.align	4


	//----- nvinfo : EIATTR_REGCOUNT
	.align		4
        /*0000*/ 	.byte	0x04, 0x2f
        /*0002*/ 	.short	(.L_3 - .L_2)
	.align		4
.L_2:
        /*0004*/ 	.word	index@(triton_poi_fused__native_batch_norm_legit_no_training_add_convolution_relu_threshold_backward_1)
        /*0008*/ 	.word	0x0000001f


	//----- nvinfo : EIATTR_MIN_STACK_SIZE
	.align		4
.L_3:
        /*000c*/ 	.byte	0x04, 0x12
        /*000e*/ 	.short	(.L_5 - .L_4)
	.align		4
.L_4:
        /*0010*/ 	.word	index@(triton_poi_fused__native_batch_norm_legit_no_training_add_convolution_relu_threshold_backward_1)
        /*0014*/ 	.word	0x00000000


	//----- nvinfo : EIATTR_FRAME_SIZE
	.align		4
.L_5:
        /*0018*/ 	.byte	0x04, 0x11
        /*001a*/ 	.short	(.L_7 - .L_6)
	.align		4
.L_6:
        /*001c*/ 	.word	index@(triton_poi_fused__native_batch_norm_legit_no_training_add_convolution_relu_threshold_backward_1)
        /*0020*/ 	.word	0x00000000


	//----- nvinfo : EIATTR_MIN_STACK_SIZE
	.align		4
.L_7:
        /*0024*/ 	.byte	0x04, 0x12
        /*0026*/ 	.short	(.L_9 - .L_8)
	.align		4
.L_8:
        /*0028*/ 	.word	index@(triton_poi_fused__native_batch_norm_legit_no_training_add_convolution_relu_threshold_backward_1)
        /*002c*/ 	.word	0x00000000
.L_9:


//--------------------- .nv.info.triton_poi_fused__native_batch_norm_legit_no_training_add_convolution_relu_threshold_backward_1 --------------------------
	.section	.nv.info.triton_poi_fused__native_batch_norm_legit_no_training_add_convolution_relu_threshold_backward_1,"",@"SHT_CUDA_INFO"
	.sectionflags	@""
	.align	4


	//----- nvinfo : EIATTR_CUDA_API_VERSION
	.align		4
        /*0000*/ 	.byte	0x04, 0x37
        /*0002*/ 	.short	(.L_11 - .L_10)
.L_10:
        /*0004*/ 	.word	0x0000007c


	//----- nvinfo : EIATTR_KPARAM_INFO
	.align		4
.L_11:
        /*0008*/ 	.byte	0x04, 0x17
        /*000a*/ 	.short	(.L_13 - .L_12)
.L_12:
        /*000c*/ 	.word	0x00000000
        /*0010*/ 	.short	0x000d
        /*0012*/ 	.short	0x0068
        /*0014*/ 	.byte	0x00, 0xf0, 0x11, 0x00


	//----- nvinfo : EIATTR_KPARAM_INFO
	.align		4
.L_13:
        /*0018*/ 	.byte	0x04, 0x17
        /*001a*/ 	.short	(.L_15 - .L_14)
.L_14:
        /*001c*/ 	.word	0x00000000
        /*0020*/ 	.short	0x000c
        /*0022*/ 	.short	0x0060
        /*0024*/ 	.byte	0x00, 0xf4, 0x21, 0x00


	//----- nvinfo : EIATTR_KPARAM_INFO
	.align		4
.L_15:
        /*0028*/ 	.byte	0x04, 0x17
        /*002a*/ 	.short	(.L_17 - .L_16)
.L_16:
        /*002c*/ 	.word	0x00000000
        /*0030*/ 	.short	0x000b
        /*0032*/ 	.short	0x0058
        /*0034*/ 	.byte	0x00, 0xf4, 0x21, 0x00


	//----- nvinfo : EIATTR_KPARAM_INFO
	.align		4
.L_17:
        /*0038*/ 	.byte	0x04, 0x17
        /*003a*/ 	.short	(.L_19 - .L_18)
.L_18:
        /*003c*/ 	.word	0x00000000
        /*0040*/ 	.short	0x000a
        /*0042*/ 	.short	0x0050
        /*0044*/ 	.byte	0x00, 0xf4, 0x21, 0x00


	//----- nvinfo : EIATTR_KPARAM_INFO
	.align		4
.L_19:
        /*0048*/ 	.byte	0x04, 0x17
        /*004a*/ 	.short	(.L_21 - .L_20)
.L_20:
        /*004c*/ 	.word	0x00000000
        /*0050*/ 	.short	0x0009
        /*0052*/ 	.short	0x0048
        /*0054*/ 	.byte	0x00, 0xf4, 0x21, 0x00


	//----- nvinfo : EIATTR_KPARAM_INFO
	.align		4
.L_21:
        /*0058*/ 	.byte	0x04, 0x17
        /*005a*/ 	.short	(.L_23 - .L_22)
.L_22:
        /*005c*/ 	.word	0x00000000
        /*0060*/ 	.short	0x0008
        /*0062*/ 	.short	0x0040
        /*0064*/ 	.byte	0x00, 0xf4, 0x21, 0x00


	//----- nvinfo : EIATTR_KPARAM_INFO
	.align		4
.L_23:
        /*0068*/ 	.byte	0x04, 0x17
        /*006a*/ 	.short	(.L_25 - .L_24)
.L_24:
        /*006c*/ 	.word	0x00000000
        /*0070*/ 	.short	0x0007
        /*0072*/ 	.short	0x0038
        /*0074*/ 	.byte	0x00, 0xf4, 0x21, 0x00


	//----- nvinfo : EIATTR_KPARAM_INFO
	.align		4
.L_25:
        /*0078*/ 	.byte	0x04, 0x17
        /*007a*/ 	.short	(.L_27 - .L_26)
.L_26:
        /*007c*/ 	.word	0x00000000
        /*0080*/ 	.short	0x0006
        /*0082*/ 	.short	0x0030
        /*0084*/ 	.byte	0x00, 0xf4, 0x21, 0x00


	//----- nvinfo : EIATTR_KPARAM_INFO
	.align		4
.L_27:
        /*0088*/ 	.byte	0x04, 0x17
        /*008a*/ 	.short	(.L_29 - .L_28)
.L_28:
        /*008c*/ 	.word	0x00000000
        /*0090*/ 	.short	0x0005
        /*0092*/ 	.short	0x0028
        /*0094*/ 	.byte	0x00, 0xf4, 0x21, 0x00


	//----- nvinfo : EIATTR_KPARAM_INFO
	.align		4
.L_29:
        /*0098*/ 	.byte	0x04, 0x17
        /*009a*/ 	.short	(.L_31 - .L_30)
.L_30:
        /*009c*/ 	.word	0x00000000
        /*00a0*/ 	.short	0x0004
        /*00a2*/ 	.short	0x0020
        /*00a4*/ 	.byte	0x00, 0xf4, 0x21, 0x00


	//----- nvinfo : EIATTR_KPARAM_INFO
	.align		4
.L_31:
        /*00a8*/ 	.byte	0x04, 0x17
        /*00aa*/ 	.short	(.L_33 - .L_32)
.L_32:
        /*00ac*/ 	.word	0x00000000
        /*00b0*/ 	.short	0x0003
        /*00b2*/ 	.short	0x0018
        /*00b4*/ 	.byte	0x00, 0xf4, 0x21, 0x00


	//----- nvinfo : EIATTR_KPARAM_INFO
	.align		4
.L_33:
        /*00b8*/ 	.byte	0x04, 0x17
        /*00ba*/ 	.short	(.L_35 - .L_34)
.L_34:
        /*00bc*/ 	.word	0x00000000
        /*00c0*/ 	.short	0x0002
        /*00c2*/ 	.short	0x0010
        /*00c4*/ 	.byte	0x00, 0xf4, 0x21, 0x00


	//----- nvinfo : EIATTR_KPARAM_INFO
	.align		4
.L_35:
        /*00c8*/ 	.byte	0x04, 0x17
        /*00ca*/ 	.short	(.L_37 - .L_36)
.L_36:
        /*00cc*/ 	.word	0x00000000
        /*00d0*/ 	.short	0x0001
        /*00d2*/ 	.short	0x0008
        /*00d4*/ 	.byte	0x00, 0xf4, 0x21, 0x00


	//----- nvinfo : EIATTR_KPARAM_INFO
	.align		4
.L_37:
        /*00d8*/ 	.byte	0x04, 0x17
        /*00da*/ 	.short	(.L_39 - .L_38)
.L_38:
        /*00dc*/ 	.word	0x00000000
        /*00e0*/ 	.short	0x0000
        /*00e2*/ 	.short	0x0000
        /*00e4*/ 	.byte	0x00, 0xf4, 0x21, 0x00


	//----- nvinfo : EIATTR_SPARSE_MMA_MASK
	.align		4
.L_39:
        /*00e8*/ 	.byte	0x03, 0x50
        /*00ea*/ 	.short	0x0000


	//----- nvinfo : EIATTR_MAXREG_COUNT
	.align		4
        /*00ec*/ 	.byte	0x03, 0x1b
        /*00ee*/ 	.short	0x00ff


	//----- nvinfo : EIATTR_EXIT_INSTR_OFFSETS
	.align		4
        /*00f0*/ 	.byte	0x04, 0x1c
        /*00f2*/ 	.short	(.L_41 - .L_40)


	//   ....[0]....
.L_40:
        /*00f4*/ 	.word	0x000005f0


	//   ....[1]....
        /*00f8*/ 	.word	0x00000610


	//----- nvinfo : EIATTR_REQNTID
	.align		4
.L_41:
        /*00fc*/ 	.byte	0x04, 0x10
        /*00fe*/ 	.short	(.L_43 - .L_42)
.L_42:
        /*0100*/ 	.word	0x00000080
        /*0104*/ 	.word	0x00000001
        /*0108*/ 	.word	0x00000001


	//----- nvinfo : EIATTR_CBANK_PARAM_SIZE
	.align		4
.L_43:
        /*010c*/ 	.byte	0x03, 0x19
        /*010e*/ 	.short	0x006c


	//----- nvinfo : EIATTR_PARAM_CBANK
	.align		4
        /*0110*/ 	.byte	0x04, 0x0a
        /*0112*/ 	.short	(.L_45 - .L_44)
	.align		4
.L_44:
        /*0114*/ 	.word	index@(.nv.constant0.triton_poi_fused__native_batch_norm_legit_no_training_add_convolution_relu_threshold_backward_1)
        /*0118*/ 	.short	0x0210
        /*011a*/ 	.short	0x006c


	//----- nvinfo : EIATTR_SW_WAR
	.align		4
.L_45:
        /*011c*/ 	.byte	0x04, 0x36
        /*011e*/ 	.short	(.L_47 - .L_46)
.L_46:
        /*0120*/ 	.word	0x00000008
.L_47:


//--------------------- .nv.callgraph             --------------------------
	.section	.nv.callgraph,"",@"SHT_CUDA_CALLGRAPH"
	.align	4
	.sectionentsize	8
	.align		4
        /*0000*/ 	.word	0x00000000
	.align		4
        /*0004*/ 	.word	0xffffffff
	.align		4
        /*0008*/ 	.word	0x00000000
	.align		4
        /*000c*/ 	.word	0xfffffffe
	.align		4
        /*0010*/ 	.word	0x00000000
	.align		4
        /*0014*/ 	.word	0xfffffffd
	.align		4
        /*0018*/ 	.word	0x00000000
	.align		4
        /*001c*/ 	.word	0xfffffffc


//--------------------- .nv.constant4             --------------------------
	.section	.nv.constant4,"a",@progbits
	.align	8
	.align		8
.nv.constant4:
        /*0000*/ 	.dword	_$_str
	.align		8
        /*0008*/ 	.dword	_$_str_$_2


//--------------------- .text.triton_poi_fused__native_batch_norm_legit_no_training_add_convolution_relu_threshold_backward_1 --------------------------
	.section	.text.triton_poi_fused__native_batch_norm_legit_no_training_add_convolution_relu_threshold_backward_1,"ax",@progbits
	.align	128
        .global         triton_poi_fused__native_batch_norm_legit_no_training_add_convolution_relu_threshold_backward_1
        .type           triton_poi_fused__native_batch_norm_legit_no_training_add_convolution_relu_threshold_backward_1,@function
        .size           triton_poi_fused__native_batch_norm_legit_no_training_add_convolution_relu_threshold_backward_1,(.L_x_1 - triton_poi_fused__native_batch_norm_legit_no_training_add_convolution_relu_threshold_backward_1)
        .other          triton_poi_fused__native_batch_norm_legit_no_training_add_convolution_relu_threshold_backward_1,@"STO_CUDA_ENTRY STV_DEFAULT"
triton_poi_fused__native_batch_norm_legit_no_training_add_convolution_relu_threshold_backward_1:
.text.triton_poi_fused__native_batch_norm_legit_no_training_add_convolution_relu_threshold_backward_1:
[----:B------:R-:W0:Y:S01]  /*0000*/  LDC R1, c[0x0][0x28] ;  /* 0x00000a00ff017b82 */ /* 0x000e220000000800 */
[----:B------:R-:W1:Y:S07]  /*0010*/  S2R R21, SR_TID.X ;  /* 0x0000000000157919 */ /* 0x000e6e0000002100 */
[----:B------:R-:W2:Y:S01]  /*0020*/  LDC.64 R8, c[0x0][0x230] ;  /* 0x00008c00ff087b82 */ /* 0x000ea20000000a00 */
[----:B------:R-:W-:Y:S01]  /*0030*/  HFMA2.MMA R24, -RZ, RZ, 0, 0 ;  /* 0x00000000ff187435 */ /* 0x000fe200000001ff */
[----:B------:R-:W-:Y:S01]  /*0040*/  ULDC.64 UR4, c[0x0][0x208] ;  /* 0x0000820000047ab9 */ /* 0x000fe20000000a00 */
[----:B------:R-:W3:Y:S05]  /*0050*/  S2R R0, SR_CTAID.X ;  /* 0x0000000000007919 */ /* 0x000eea0000002500 */
[----:B------:R-:W4:Y:S01]  /*0060*/  LDC.64 R12, c[0x0][0x250] ;  /* 0x00009400ff0c7b82 */ /* 0x000f220000000a00 */
[----:B------:R-:W-:-:S07]  /*0070*/  CS2R R22, SRZ ;  /* 0x0000000000167805 */ /* 0x000fce000001ff00 */
[----:B------:R-:W5:Y:S08]  /*0080*/  LDC.64 R14, c[0x0][0x220] ;  /* 0x00008800ff0e7b82 */ /* 0x000f700000000a00 */
[----:B------:R-:W2:Y:S08]  /*0090*/  LDC.64 R10, c[0x0][0x210] ;  /* 0x00008400ff0a7b82 */ /* 0x000eb00000000a00 */
[----:B------:R-:W2:Y:S01]  /*00a0*/  LDC.64 R16, c[0x0][0x228] ;  /* 0x00008a00ff107b82 */ /* 0x000ea20000000a00 */
[----:B-1----:R-:W-:-:S07]  /*00b0*/  LOP3.LUT R21, R21, 0x7f, RZ, 0xc0, !PT ;  /* 0x0000007f15157812 */ /* 0x002fce00078ec0ff */
[----:B------:R-:W1:Y:S01]  /*00c0*/  LDC.64 R4, c[0x0][0x240] ;  /* 0x00009000ff047b82 */ /* 0x000e620000000a00 */
[----:B---3--:R-:W-:-:S07]  /*00d0*/  SHF.R.S32.HI R2, RZ, 0x18, R0 ;  /* 0x00000018ff027819 */ /* 0x008fce0000011400 */
[----:B------:R-:W3:Y:S01]  /*00e0*/  LDC.64 R6, c[0x0][0x248] ;  /* 0x00009200ff067b82 */ /* 0x000ee20000000a00 */
[----:B------:R-:W-:Y:S02]  /*00f0*/  LEA R21, R0, R21, 0x7 ;  /* 0x0000001500157211 */ /* 0x000fe400078e38ff */
[----:B------:R-:W-:-:S05]  /*0100*/  MOV R20, RZ ;  /* 0x000000ff00147202 */ /* 0x000fca0000000f00 */
[----:B------:R-:W1:Y:S01]  /*0110*/  LDC.64 R18, c[0x0][0x268] ;  /* 0x00009a00ff127b82 */ /* 0x000e620000000a00 */
[----:B------:R-:W-:Y:S02]  /*0120*/  SGXT R0, R2, 0x1 ;  /* 0x000000010200781a */ /* 0x000fe40000000200 */
[----:B------:R-:W-:Y:S02]  /*0130*/  CS2R R26, SRZ ;  /* 0x00000000001a7805 */ /* 0x000fe4000001ff00 */
[----:B------:R-:W-:Y:S01]  /*0140*/  ISETP.GE.AND P0, PT, R21, 0x100, PT ;  /* 0x000001001500780c */ /* 0x000fe20003f06270 */
[----:B------:R-:W-:Y:S01]  /*0150*/  ULDC.64 UR6, c[0x0][0x270] ;  /* 0x00009c0000067ab9 */ /* 0x000fe20000000a00 */
[----:B------:R-:W-:-:S04]  /*0160*/  LEA.HI R0, R0, R21, RZ, 0x4 ;  /* 0x0000001500007211 */ /* 0x000fc800078f20ff */
[----:B------:R-:W-:-:S04]  /*0170*/  SHF.R.S32.HI R0, RZ, 0x4, R0 ;  /* 0x00000004ff007819 */ /* 0x000fc80000011400 */
[----:B------:R-:W-:-:S04]  /*0180*/  LEA.HI R2, R0, R0, RZ, 0x2 ;  /* 0x0000000000027211 */ /* 0x000fc800078f10ff */
[----:B------:R-:W-:Y:S02]  /*0190*/  LOP3.LUT R25, R2, 0xfffffffc, RZ, 0xc0, !PT ;  /* 0xfffffffc02197812 */ /* 0x000fe400078ec0ff */
[----:B------:R-:W1:Y:S02]  /*01a0*/  LDC.64 R2, c[0x0][0x238] ;  /* 0x00008e00ff027b82 */ /* 0x000e640000000a00 */
[----:B------:R-:W-:-:S05]  /*01b0*/  IADD3 R25, R0, -R25, RZ ;  /* 0x8000001900197210 */ /* 0x000fca0007ffe0ff */
[----:B--2---:R-:W-:-:S05]  /*01c0*/  IMAD.WIDE R8, R25, 0x4, R8 ;  /* 0x0000000419087825 */ /* 0x004fca00078e0208 */
[----:B------:R2:W3:Y:S01]  /*01d0*/  @!P0 LDG.E.EL R24, desc[UR4][R8.64] ;  /* 0x0000000408188981 */ /* 0x0004e2000c2e1900 */
[----:B----4-:R-:W-:-:S05]  /*01e0*/  IMAD.WIDE R12, R25, 0x4, R12 ;  /* 0x00000004190c7825 */ /* 0x010fca00078e020c */
[----:B------:R4:W3:Y:S01]  /*01f0*/  @!P0 LDG.E.EL R22, desc[UR4][R12.64] ;  /* 0x000000040c168981 */ /* 0x0008e2000c2e1900 */
[----:B------:R-:W-:Y:S01]  /*0200*/  HFMA2.MMA R0, -RZ, RZ, 0, 0 ;  /* 0x00000000ff007435 */ /* 0x000fe200000001ff */
[----:B-----5:R-:W-:Y:S01]  /*0210*/  IMAD.WIDE R14, R25, 0x4, R14 ;  /* 0x00000004190e7825 */ /* 0x020fe200078e020e */
[----:B--2---:R-:W2:Y:S03]  /*0220*/  LDC.64 R8, c[0x0][0x258] ;  /* 0x00009600ff087b82 */ /* 0x004ea60000000a00 */
[----:B0-----:R-:W-:Y:S01]  /*0230*/  IMAD.WIDE R10, R21, 0x4, R10 ;  /* 0x00000004150a7825 */ /* 0x001fe200078e020a */
[----:B------:R0:W5:Y:S03]  /*0240*/  @!P0 LDG.E.EL R23, desc[UR4][R14.64] ;  /* 0x000000040e178981 */ /* 0x000166000c2e1900 */
[C---:B------:R-:W-:Y:S01]  /*0250*/  IMAD.WIDE R16, R25.reuse, 0x4, R16 ;  /* 0x0000000419107825 */ /* 0x040fe200078e0210 */
[----:B------:R-:W5:Y:S01]  /*0260*/  @!P0 LDG.E R0, desc[UR4][R10.64] ;  /* 0x000000040a008981 */ /* 0x000f62000c1e1900 */
[----:B----4-:R-:W4:Y:S03]  /*0270*/  LDC.64 R12, c[0x0][0x260] ;  /* 0x00009800ff0c7b82 */ /* 0x010f260000000a00 */
[----:B------:R0:W5:Y:S01]  /*0280*/  @!P0 LDG.E.EL R20, desc[UR4][R16.64] ;  /* 0x0000000410148981 */ /* 0x000162000c2e1900 */
[----:B-1----:R-:W-:Y:S01]  /*0290*/  IMAD.WIDE R2, R25, 0x4, R2 ;  /* 0x0000000419027825 */ /* 0x002fe200078e0202 */
[----:B------:R-:W-:-:S03]  /*02a0*/  MOV R28, RZ ;  /* 0x000000ff001c7202 */ /* 0x000fc60000000f00 */
[C---:B------:R-:W-:Y:S01]  /*02b0*/  IMAD.WIDE R4, R25.reuse, 0x4, R4 ;  /* 0x0000000419047825 */ /* 0x040fe200078e0204 */
[----:B------:R-:W5:Y:S03]  /*02c0*/  @!P0 LDG.E.EL R26, desc[UR4][R2.64] ;  /* 0x00000004021a8981 */ /* 0x000f66000c2e1900 */
[C---:B---3--:R-:W-:Y:S01]  /*02d0*/  IMAD.WIDE R6, R25.reuse, 0x4, R6 ;  /* 0x0000000419067825 */ /* 0x048fe200078e0206 */
[----:B------:R1:W3:Y:S01]  /*02e0*/  @!P0 LDG.E.EL R27, desc[UR4][R4.64] ;  /* 0x00000004041b8981 */ /* 0x0002e2000c2e1900 */
[----:B0-----:R-:W-:Y:S01]  /*02f0*/  CS2R R14, SRZ ;  /* 0x00000000000e7805 */ /* 0x001fe2000001ff00 */
[----:B------:R-:W-:Y:S02]  /*0300*/  HFMA2.MMA R16, -RZ, RZ, 0, 0 ;  /* 0x00000000ff107435 */ /* 0x000fe400000001ff */
[----:B------:R-:W3:Y:S01]  /*0310*/  @!P0 LDG.E.EL R28, desc[UR4][R6.64] ;  /* 0x00000004061c8981 */ /* 0x000ee2000c2e1900 */
[----:B--2---:R-:W-:-:S04]  /*0320*/  IMAD.WIDE R8, R25, 0x4, R8 ;  /* 0x0000000419087825 */ /* 0x004fc800078e0208 */
[----:B------:R-:W-:Y:S01]  /*0330*/  IMAD.WIDE R18, R21, 0x4, R18 ;  /* 0x0000000415127825 */ /* 0x000fe200078e0212 */
[----:B------:R-:W2:Y:S03]  /*0340*/  @!P0 LDG.E.EL R14, desc[UR4][R8.64] ;  /* 0x00000004080e8981 */ /* 0x000ea6000c2e1900 */
[----:B----4-:R-:W-:Y:S01]  /*0350*/  IMAD.WIDE R12, R25, 0x4, R12 ;  /* 0x00000004190c7825 */ /* 0x010fe200078e020c */
[----:B------:R-:W4:Y:S04]  /*0360*/  @!P0 LDG.E R16, desc[UR4][R18.64] ;  /* 0x0000000412108981 */ /* 0x000f28000c1e1900 */
[----:B------:R-:W2:Y:S01]  /*0370*/  @!P0 LDG.E.EL R15, desc[UR4][R12.64] ;  /* 0x000000040c0f8981 */ /* 0x000ea2000c2e1900 */
[----:B-1----:R-:W-:Y:S01]  /*0380*/  MOV R5, 0x3e800000 ;  /* 0x3e80000000057802 */ /* 0x002fe20000000f00 */
[----:B------:R-:W-:-:S04]  /*0390*/  FADD R24, R24, 9.9999997473787516356e-06 ;  /* 0x3727c5ac18187421 */ /* 0x000fc80000000000 */
[----:B------:R-:W0:Y:S01]  /*03a0*/  MUFU.SQRT R2, R24 ;  /* 0x0000001800027308 */ /* 0x000e220000002000 */
[----:B------:R-:W-:-:S07]  /*03b0*/  FADD R22, R22, 9.9999997473787516356e-06 ;  /* 0x3727c5ac16167421 */ /* 0x000fce0000000000 */
[----:B------:R-:W1:Y:S01]  /*03c0*/  MUFU.SQRT R4, R22 ;  /* 0x0000001600047308 */ /* 0x000e620000002000 */
[C---:B0-----:R-:W-:Y:S02]  /*03d0*/  FSETP.GT.AND P1, PT, R2.reuse, 8.50705917302346158658e+37, PT ;  /* 0x7e8000000200780b */ /* 0x041fe40003f24000 */
[----:B------:R-:W-:Y:S02]  /*03e0*/  FSETP.GEU.AND P3, PT, R2, 1.175494350822287508e-38, PT ;  /* 0x008000000200780b */ /* 0x000fe40003f6e000 */
[----:B-1----:R-:W-:-:S09]  /*03f0*/  FSETP.GT.AND P2, PT, R4, 8.50705917302346158658e+37, PT ;  /* 0x7e8000000400780b */ /* 0x002fd20003f44000 */
[----:B------:R-:W-:Y:S01]  /*0400*/  @P1 FMUL R2, R2, 0.25 ;  /* 0x3e80000002021820 */ /* 0x000fe20000400000 */
[----:B------:R-:W-:-:S03]  /*0410*/  FSETP.GEU.AND P4, PT, R4, 1.175494350822287508e-38, PT ;  /* 0x008000000400780b */ /* 0x000fc60003f8e000 */
[----:B------:R-:W-:-:S06]  /*0420*/  @!P3 FMUL R2, R2, 16777216 ;  /* 0x4b8000000202b820 */ /* 0x000fcc0000400000 */
[----:B------:R-:W0:Y:S01]  /*0430*/  MUFU.RCP R2, R2 ;  /* 0x0000000200027308 */ /* 0x000e220000001000 */
[----:B------:R-:W-:Y:S01]  /*0440*/  @P2 FMUL R4, R4, 0.25 ;  /* 0x3e80000004042820 */ /* 0x000fe20000400000 */
[----:B------:R-:W-:-:S03]  /*0450*/  FSEL R3, R5, 1, P1 ;  /* 0x3f80000005037808 */ /* 0x000fc60000800000 */
[----:B------:R-:W-:Y:S01]  /*0460*/  @!P4 FMUL R4, R4, 16777216 ;  /* 0x4b8000000404c820 */ /* 0x000fe20000400000 */
[----:B-----5:R-:W-:Y:S01]  /*0470*/  FADD R23, R23, R0 ;  /* 0x0000000017177221 */ /* 0x020fe20000000000 */
[----:B------:R-:W-:-:S04]  /*0480*/  @!P3 FMUL R3, R3, 16777216 ;  /* 0x4b8000000303b820 */ /* 0x000fc80000400000 */
[----:B------:R-:W1:Y:S01]  /*0490*/  MUFU.RCP R4, R4 ;  /* 0x0000000400047308 */ /* 0x000e620000001000 */
[----:B------:R-:W-:Y:S01]  /*04a0*/  FADD R20, R23, -R20 ;  /* 0x8000001417147221 */ /* 0x000fe20000000000 */
[----:B0-----:R-:W-:Y:S01]  /*04b0*/  FMUL R3, R2, R3 ;  /* 0x0000000302037220 */ /* 0x001fe20000400000 */
[----:B------:R-:W-:-:S03]  /*04c0*/  FSEL R5, R5, 1, P2 ;  /* 0x3f80000005057808 */ /* 0x000fc60001000000 */
[----:B------:R-:W-:Y:S02]  /*04d0*/  FMUL R20, R3, R20 ;  /* 0x0000001403147220 */ /* 0x000fe40000400000 */
[----:B------:R-:W0:Y:S01]  /*04e0*/  LDC.64 R2, c[0x0][0x218] ;  /* 0x00008600ff027b82 */ /* 0x000e220000000a00 */
[----:B------:R-:W-:Y:S01]  /*04f0*/  @!P4 FMUL R5, R5, 16777216 ;  /* 0x4b8000000505c820 */ /* 0x000fe20000400000 */
[----:B---3--:R-:W-:-:S03]  /*0500*/  FFMA R27, R20, R26, R27 ;  /* 0x0000001a141b7223 */ /* 0x008fc6000000001b */
[----:B-1----:R-:W-:Y:S01]  /*0510*/  FMUL R0, R4, R5 ;  /* 0x0000000504007220 */ /* 0x002fe20000400000 */
[----:B------:R-:W-:-:S04]  /*0520*/  FADD R27, R27, -R28 ;  /* 0x8000001c1b1b7221 */ /* 0x000fc80000000000 */
[----:B------:R-:W-:-:S04]  /*0530*/  FMUL R0, R27, R0 ;  /* 0x000000001b007220 */ /* 0x000fc80000400000 */
[----:B--2---:R-:W-:-:S04]  /*0540*/  FFMA R15, R0, R14, R15 ;  /* 0x0000000e000f7223 */ /* 0x004fc8000000000f */
[C---:B----4-:R-:W-:Y:S01]  /*0550*/  FADD R0, R15.reuse, R16 ;  /* 0x000000100f007221 */ /* 0x050fe20000000000 */
[----:B------:R-:W-:-:S04]  /*0560*/  FSETP.GEU.AND P1, PT, R15, -R16, PT ;  /* 0x800000100f00720b */ /* 0x000fc80003f2e000 */
[----:B------:R-:W-:Y:S01]  /*0570*/  FSEL R7, R0, RZ, P1 ;  /* 0x000000ff00077208 */ /* 0x000fe20000800000 */
[----:B0-----:R-:W-:Y:S01]  /*0580*/  IMAD.WIDE R2, R21, 0x4, R2 ;  /* 0x0000000415027825 */ /* 0x001fe200078e0202 */
[----:B------:R-:W-:Y:S01]  /*0590*/  IADD3 R4, P1, R21, UR6, RZ ;  /* 0x0000000615047c10 */ /* 0x000fe2000ff3e0ff */
[----:B------:R0:W-:Y:S01]  /*05a0*/  @!P0 STG.E desc[UR4][R10.64], R23 ;  /* 0x000000170a008986 */ /* 0x0001e2000c101904 */
[----:B------:R-:W-:Y:S02]  /*05b0*/  FSETP.GTU.AND P2, PT, R7, RZ, PT ;  /* 0x000000ff0700720b */ /* 0x000fe40003f4c000 */
[----:B------:R-:W-:Y:S01]  /*05c0*/  LEA.HI.X.SX32 R5, R21, UR7, 0x1, P1 ;  /* 0x0000000715057c11 */ /* 0x000fe200088f0eff */
[----:B------:R0:W-:Y:S01]  /*05d0*/  @!P0 STG.E desc[UR4][R2.64], R7 ;  /* 0x0000000702008986 */ /* 0x0001e2000c101904 */
[----:B------:R-:W-:Y:S01]  /*05e0*/  SEL R9, RZ, 0x1, P2 ;  /* 0x00000001ff097807 */ /* 0x000fe20001000000 */
[----:B0-----:R-:W-:Y:S08]  /*05f0*/  @P0 EXIT ;  /* 0x000000000000094d */ /* 0x001ff00003800000 */
[----:B------:R-:W-:Y:S01]  /*0600*/  STG.E.U8 desc[UR4][R4.64], R9 ;  /* 0x0000000904007986 */ /* 0x000fe2000c101104 */
[----:B------:R-:W-:Y:S05]  /*0610*/  EXIT ;  /* 0x000000000000794d */ /* 0x000fea0003800000 */
.L_x_0:
[----:B------:R-:W-:-:S00]  /*0620*/  BRA `(.L_x_0) ;  /* 0xfffffffc00fc7947 */ /* 0x000fc0000383ffff */
[----:B------:R-:W-:-:S00]  /*0630*/  NOP ;  /* 0x0000000000007918 */ /* 0x000fc00000000000 */
        /* <DEDUP_REMOVED lines=12> */
.L_x_1:


//--------------------- .nv.global.init           --------------------------
	.section	.nv.global.init,"aw",@progbits
.nv.global.init:
	.type		_$_str,@object
	.size		_$_str,(_$_str_$_2 - _$_str)
_$_str:
        /*0000*/ 	.byte	0x5f, 0x5f, 0x43, 0x55, 0x44, 0x41, 0x5f, 0x46, 0x54, 0x5a, 0x00
	.type		_$_str_$_2,@object
	.size		_$_str_$_2,(.L_1 - _$_str_$_2)
_$_str_$_2:
        /*000b*/ 	.byte	0x5f, 0x5f, 0x43, 0x55, 0x44, 0x41, 0x5f, 0x50, 0x52, 0x45, 0x43, 0x5f, 0x53, 0x51, 0x52, 0x54
        /*001b*/ 	.byte	0x00
.L_1:


//--------------------- .nv.constant0.triton_poi_fused__native_batch_norm_legit_no_training_add_convolution_relu_threshold_backward_1 --------------------------
	.section	.nv.constant0.triton_poi_fused__native_batch_norm_legit_no_training_add_convolution_relu_threshold_backward_1,"a",@progbits
	.sectionflags	@""
	.align	4
.nv.constant0.triton_poi_fused__native_batch_norm_legit_no_training_add_convolution_relu_threshold_backward_1:
	.zero		636
